//
// Generated by NVIDIA NVVM Compiler
//
// Compiler Build ID: CL-36424714
// Cuda compilation tools, release 13.0, V13.0.88
// Based on NVVM 20.0.0
//

.version 9.0
.target sm_100
.address_size 64

	// .globl	_Z6kernelPKdS0_Pdx

.visible .entry _Z6kernelPKdS0_Pdx(
	.param .u64 .ptr .align 1 _Z6kernelPKdS0_Pdx_param_0,
	.param .u64 .ptr .align 1 _Z6kernelPKdS0_Pdx_param_1,
	.param .u64 .ptr .align 1 _Z6kernelPKdS0_Pdx_param_2,
	.param .u64 _Z6kernelPKdS0_Pdx_param_3
)
{
	.reg .pred 	%p<4>;
	.reg .b32 	%r<10>;
	.reg .b64 	%rd<16>;
	.reg .b64 	%fd<4>;

	ld.param.u64 	%rd7, [_Z6kernelPKdS0_Pdx_param_0];
	ld.param.u64 	%rd8, [_Z6kernelPKdS0_Pdx_param_1];
	ld.param.u64 	%rd9, [_Z6kernelPKdS0_Pdx_param_2];
	ld.param.u64 	%rd10, [_Z6kernelPKdS0_Pdx_param_3];
	mov.u32 	%r6, %tid.x;
	mov.u32 	%r7, %ctaid.x;
	mov.u32 	%r1, %ntid.x;
	mad.lo.s32 	%r9, %r7, %r1, %r6;
	cvt.s64.s32 	%rd15, %r9;
	setp.le.s64 	%p1, %rd10, %rd15;
	@%p1 bra 	$L__BB0_3;
	mov.u32 	%r8, %nctaid.x;
	mul.lo.s32 	%r3, %r1, %r8;
	cvta.to.global.u64 	%rd2, %rd7;
	cvta.to.global.u64 	%rd3, %rd8;
	cvta.to.global.u64 	%rd4, %rd9;
$L__BB0_2:
	shl.b64 	%rd11, %rd15, 3;
	add.s64 	%rd12, %rd2, %rd11;
	ld.global.f64 	%fd1, [%rd12];
	add.s64 	%rd13, %rd3, %rd11;
	ld.global.f64 	%fd2, [%rd13];
	setp.gt.f64 	%p2, %fd1, %fd2;
	selp.f64 	%fd3, %fd1, %fd2, %p2;
	add.s64 	%rd14, %rd4, %rd11;
	st.global.f64 	[%rd14], %fd3;
	add.s32 	%r9, %r9, %r3;
	cvt.s64.s32 	%rd15, %r9;
	setp.gt.s64 	%p3, %rd10, %rd15;
	@%p3 bra 	$L__BB0_2;
$L__BB0_3:
	ret;

}


// ===== COMPILED SASS (sm_100) =====

	.target	sm_100

	.elftype	@"ET_EXEC"


//--------------------- .note.nv.tkinfo           --------------------------
	.section	.note.nv.tkinfo,"",@"SHT_NOTE"
	.sectionflags	@"SHF_NOTE_NV_TKINFO"
	.tkinfo
        /*0018*/ 	.word	0x00000002
        /*0030*/ 	.string	""
        /*0030*/ 	.string	"ptxas"
        /*0030*/ 	.string	"Cuda compilation tools, release 13.0, V13.0.88"
        /*0030*/ 	.string	"Build cuda_13.0.r13.0/compiler.36424714_0"
        /*0030*/ 	.string	"-arch sm_100 -m 64 "



//--------------------- .note.nv.cuinfo           --------------------------
	.section	.note.nv.cuinfo,"",@"SHT_NOTE"
	.sectionflags	@"SHF_NOTE_NV_CUINFO"
        /*0018*/ 	.short	0x0002
        /*001a*/ 	.short	0x0064
        /*001c*/ 	.short	0x0082
	.zero		2


//--------------------- .nv.info                  --------------------------
	.section	.nv.info,"",@"SHT_CUDA_INFO"
	.align	4


	//----- nvinfo : EIATTR_REGCOUNT
	.align		4
        /*0000*/ 	.byte	0x04, 0x2f
        /*0002*/ 	.short	(.L_1 - .L_0)
	.align		4
.L_0:
        /*0004*/ 	.word	index@(_Z6kernelPKdS0_Pdx)
        /*0008*/ 	.word	0x00000010


	//----- nvinfo : EIATTR_FRAME_SIZE
	.align		4
.L_1:
        /*000c*/ 	.byte	0x04, 0x11
        /*000e*/ 	.short	(.L_3 - .L_2)
	.align		4
.L_2:
        /*0010*/ 	.word	index@(_Z6kernelPKdS0_Pdx)
        /*0014*/ 	.word	0x00000000


	//----- nvinfo : EIATTR_MIN_STACK_SIZE
	.align		4
.L_3:
        /*0018*/ 	.byte	0x04, 0x12
        /*001a*/ 	.short	(.L_5 - .L_4)
	.align		4
.L_4:
        /*001c*/ 	.word	index@(_Z6kernelPKdS0_Pdx)
        /*0020*/ 	.word	0x00000000
.L_5:


//--------------------- .nv.compat                --------------------------
	.section	.nv.compat,"",@"SHT_CUDA_COMPAT_INFO"
	.align	4
        /*0000*/ 	.byte	0x02, 0x09, 0x00, 0x00, 0x02, 0x02, 0x01, 0x00, 0x02, 0x05, 0x05, 0x00, 0x03, 0x07, 0x01, 0x01
        /*0010*/ 	.byte	0x02, 0x03, 0x00, 0x00, 0x02, 0x06, 0x01, 0x00, 0x04, 0x0b, 0x08, 0x00, 0x01, 0x00, 0x00, 0x00
        /*0020*/ 	.byte	0x00, 0x00, 0x00, 0x00


//--------------------- .nv.info._Z6kernelPKdS0_Pdx --------------------------
	.section	.nv.info._Z6kernelPKdS0_Pdx,"",@"SHT_CUDA_INFO"
	.sectionflags	@""
	.align	4


	//----- nvinfo : EIATTR_CUDA_API_VERSION
	.align		4
        /*0000*/ 	.byte	0x04, 0x37
        /*0002*/ 	.short	(.L_7 - .L_6)
.L_6:
        /*0004*/ 	.word	0x00000082


	//----- nvinfo : EIATTR_KPARAM_INFO
	.align		4
.L_7:
        /*0008*/ 	.byte	0x04, 0x17
        /*000a*/ 	.short	(.L_9 - .L_8)
.L_8:
        /*000c*/ 	.word	0x00000000
        /*0010*/ 	.short	0x0003
        /*0012*/ 	.short	0x0018
        /*0014*/ 	.byte	0x00, 0xf0, 0x21, 0x00


	//----- nvinfo : EIATTR_KPARAM_INFO
	.align		4
.L_9:
        /*0018*/ 	.byte	0x04, 0x17
        /*001a*/ 	.short	(.L_11 - .L_10)
.L_10:
        /*001c*/ 	.word	0x00000000
        /*0020*/ 	.short	0x0002
        /*0022*/ 	.short	0x0010
        /*0024*/ 	.byte	0x00, 0xf5, 0x21, 0x00


	//----- nvinfo : EIATTR_KPARAM_INFO
	.align		4
.L_11:
        /*0028*/ 	.byte	0x04, 0x17
        /*002a*/ 	.short	(.L_13 - .L_12)
.L_12:
        /*002c*/ 	.word	0x00000000
        /*0030*/ 	.short	0x0001
        /*0032*/ 	.short	0x0008
        /*0034*/ 	.byte	0x00, 0xf5, 0x21, 0x00


	//----- nvinfo : EIATTR_KPARAM_INFO
	.align		4
.L_13:
        /*0038*/ 	.byte	0x04, 0x17
        /*003a*/ 	.short	(.L_15 - .L_14)
.L_14:
        /*003c*/ 	.word	0x00000000
        /*0040*/ 	.short	0x0000
        /*0042*/ 	.short	0x0000
        /*0044*/ 	.byte	0x00, 0xf5, 0x21, 0x00


	//----- nvinfo : EIATTR_SPARSE_MMA_MASK
	.align		4
.L_15:
        /*0048*/ 	.byte	0x03, 0x50
        /*004a*/ 	.short	0x0000


	//----- nvinfo : EIATTR_MAXREG_COUNT
	.align		4
        /*004c*/ 	.byte	0x03, 0x1b
        /*004e*/ 	.short	0x00ff


	//----- nvinfo : EIATTR_MERCURY_ISA_VERSION
	.align		4
        /*0050*/ 	.byte	0x03, 0x5f
        /*0052*/ 	.short	0x0101


	//----- nvinfo : EIATTR_VRC_CTA_INIT_COUNT
	.align		4
        /*0054*/ 	.byte	0x02, 0x4a
	.zero		1
	.zero		1


	//----- nvinfo : EIATTR_EXIT_INSTR_OFFSETS
	.align		4
        /*0058*/ 	.byte	0x04, 0x1c
        /*005a*/ 	.short	(.L_17 - .L_16)


	//   ....[0]....
.L_16:
        /*005c*/ 	.word	0x00000090


	//   ....[1]....
        /*0060*/ 	.word	0x00000250


	//----- nvinfo : EIATTR_CRS_STACK_SIZE
	.align		4
.L_17:
        /*0064*/ 	.byte	0x04, 0x1e
        /*0066*/ 	.short	(.L_19 - .L_18)
.L_18:
        /*0068*/ 	.word	0x00000000


	//----- nvinfo : EIATTR_CBANK_PARAM_SIZE
	.align		4
.L_19:
        /*006c*/ 	.byte	0x03, 0x19
        /*006e*/ 	.short	0x0020


	//----- nvinfo : EIATTR_PARAM_CBANK
	.align		4
        /*0070*/ 	.byte	0x04, 0x0a
        /*0072*/ 	.short	(.L_21 - .L_20)
	.align		4
.L_20:
        /*0074*/ 	.word	index@(.nv.constant0._Z6kernelPKdS0_Pdx)
        /*0078*/ 	.short	0x0380
        /*007a*/ 	.short	0x0020


	//----- nvinfo : EIATTR_SW_WAR
	.align		4
.L_21:
        /*007c*/ 	.byte	0x04, 0x36
        /*007e*/ 	.short	(.L_23 - .L_22)
.L_22:
        /*0080*/ 	.word	0x00000008
.L_23:


//--------------------- .nv.callgraph             --------------------------
	.section	.nv.callgraph,"",@"SHT_CUDA_CALLGRAPH"
	.align	4
	.sectionentsize	8
	.align		4
        /*0000*/ 	.word	0x00000000
	.align		4
        /*0004*/ 	.word	0xffffffff
	.align		4
        /*0008*/ 	.word	0x00000000
	.align		4
        /*000c*/ 	.word	0xfffffffe
	.align		4
        /*0010*/ 	.word	0x00000000
	.align		4
        /*0014*/ 	.word	0xfffffffd
	.align		4
        /*0018*/ 	.word	0x00000000
	.align		4
        /*001c*/ 	.word	0xfffffffc


//--------------------- .text._Z6kernelPKdS0_Pdx  --------------------------
	.section	.text._Z6kernelPKdS0_Pdx,"ax",@progbits
	.align	128
        .global         _Z6kernelPKdS0_Pdx
        .type           _Z6kernelPKdS0_Pdx,@function
        .size           _Z6kernelPKdS0_Pdx,(.L_x_2 - _Z6kernelPKdS0_Pdx)
        .other          _Z6kernelPKdS0_Pdx,@"STO_CUDA_ENTRY STV_DEFAULT"
_Z6kernelPKdS0_Pdx:
.text._Z6kernelPKdS0_Pdx:
[----:B------:R-:W-:Y:S01]  /*0000*/  LDC R1, c[0x0][0x37c] ;  /* 0x0000df00ff017b82 */ /* 0x000fe20000000800 */
[----:B------:R-:W0:Y:S07]  /*0010*/  S2R R0, SR_TID.X ;  /* 0x0000000000007919 */ /* 0x000e2e0000002100 */
[----:B------:R-:W0:Y:S01]  /*0020*/  S2UR UR4, SR_CTAID.X ;  /* 0x00000000000479c3 */ /* 0x000e220000002500 */
[----:B------:R-:W1:Y:S07]  /*0030*/  LDCU.64 UR8, c[0x0][0x398] ;  /* 0x00007300ff0877ac */ /* 0x000e6e0008000a00 */
[----:B------:R-:W0:Y:S02]  /*0040*/  LDC R11, c[0x0][0x360] ;  /* 0x0000d800ff0b7b82 */ /* 0x000e240000000800 */
[----:B0-----:R-:W-:-:S05]  /*0050*/  IMAD R0, R11, UR4, R0 ;  /* 0x000000040b007c24 */ /* 0x001fca000f8e0200 */
[----:B-1----:R-:W-:Y:S02]  /*0060*/  ISETP.GE.U32.AND P0, PT, R0, UR8, PT ;  /* 0x0000000800007c0c */ /* 0x002fe4000bf06070 */
[----:B------:R-:W-:-:S04]  /*0070*/  SHF.R.S32.HI R2, RZ, 0x1f, R0 ;  /* 0x0000001fff027819 */ /* 0x000fc80000011400 */
[----:B------:R-:W-:-:S13]  /*0080*/  ISETP.GE.AND.EX P0, PT, R2, UR9, PT, P0 ;  /* 0x0000000902007c0c */ /* 0x000fda000bf06300 */
[----:B------:R-:W-:Y:S05]  /*0090*/  @P0 EXIT ;  /* 0x000000000000094d */ /* 0x000fea0003800000 */
[----:B------:R-:W0:Y:S01]  /*00a0*/  LDCU UR4, c[0x0][0x370] ;  /* 0x00006e00ff0477ac */ /* 0x000e220008000800 */
[----:B------:R-:W-:Y:S02]  /*00b0*/  IMAD.MOV.U32 R13, RZ, RZ, R2 ;  /* 0x000000ffff0d7224 */ /* 0x000fe400078e0002 */
[----:B------:R-:W-:Y:S01]  /*00c0*/  IMAD.MOV.U32 R10, RZ, RZ, R0 ;  /* 0x000000ffff0a7224 */ /* 0x000fe200078e0000 */
[----:B------:R-:W1:Y:S01]  /*00d0*/  LDCU.64 UR6, c[0x0][0x358] ;  /* 0x00006b00ff0677ac */ /* 0x000e620008000a00 */
[----:B------:R-:W2:Y:S01]  /*00e0*/  LDCU.64 UR10, c[0x0][0x390] ;  /* 0x00007200ff0a77ac */ /* 0x000ea20008000a00 */
[----:B------:R-:W3:Y:S01]  /*00f0*/  LDCU.128 UR12, c[0x0][0x380] ;  /* 0x00007000ff0c77ac */ /* 0x000ee20008000c00 */
[----:B0-----:R-:W-:-:S07]  /*0100*/  IMAD R11, R11, UR4, RZ ;  /* 0x000000040b0b7c24 */ /* 0x001fce000f8e02ff */
.L_x_0:
[C---:B------:R-:W-:Y:S01]  /*0110*/  IMAD.SHL.U32 R8, R10.reuse, 0x8, RZ ;  /* 0x000000080a087824 */ /* 0x040fe200078e00ff */
[----:B------:R-:W-:-:S04]  /*0120*/  SHF.L.U64.HI R6, R10, 0x3, R13 ;  /* 0x000000030a067819 */ /* 0x000fc8000001020d */
[C---:B---3--:R-:W-:Y:S02]  /*0130*/  IADD3 R2, P0, PT, R8.reuse, UR12, RZ ;  /* 0x0000000c08027c10 */ /* 0x048fe4000ff1e0ff */
[----:B------:R-:W-:Y:S02]  /*0140*/  IADD3 R4, P1, PT, R8, UR14, RZ ;  /* 0x0000000e08047c10 */ /* 0x000fe4000ff3e0ff */
[C---:B------:R-:W-:Y:S02]  /*0150*/  IADD3.X R3, PT, PT, R6.reuse, UR13, RZ, P0, !PT ;  /* 0x0000000d06037c10 */ /* 0x040fe400087fe4ff */
[----:B------:R-:W-:-:S04]  /*0160*/  IADD3.X R5, PT, PT, R6, UR15, RZ, P1, !PT ;  /* 0x0000000f06057c10 */ /* 0x000fc80008ffe4ff */
[----:B-1----:R-:W3:Y:S04]  /*0170*/  LDG.E.64 R2, desc[UR6][R2.64] ;  /* 0x0000000602027981 */ /* 0x002ee8000c1e1b00 */
[----:B------:R-:W3:Y:S01]  /*0180*/  LDG.E.64 R4, desc[UR6][R4.64] ;  /* 0x0000000604047981 */ /* 0x000ee2000c1e1b00 */
[----:B--2---:R-:W-:Y:S01]  /*0190*/  IADD3 R8, P1, PT, R8, UR10, RZ ;  /* 0x0000000a08087c10 */ /* 0x004fe2000ff3e0ff */
[----:B------:R-:W-:-:S03]  /*01a0*/  IMAD.IADD R10, R11, 0x1, R0 ;  /* 0x000000010b0a7824 */ /* 0x000fc600078e0200 */
[----:B------:R-:W-:Y:S01]  /*01b0*/  IADD3.X R9, PT, PT, R6, UR11, RZ, P1, !PT ;  /* 0x0000000b06097c10 */ /* 0x000fe20008ffe4ff */
[--C-:B------:R-:W-:Y:S01]  /*01c0*/  IMAD.MOV.U32 R0, RZ, RZ, R10.reuse ;  /* 0x000000ffff007224 */ /* 0x100fe200078e000a */
[----:B------:R-:W-:Y:S01]  /*01d0*/  SHF.R.S32.HI R13, RZ, 0x1f, R10 ;  /* 0x0000001fff0d7819 */ /* 0x000fe2000001140a */
[----:B---3--:R-:W-:-:S06]  /*01e0*/  DSETP.GT.AND P0, PT, R2, R4, PT ;  /* 0x000000040200722a */ /* 0x008fcc0003f04000 */
[----:B------:R-:W-:Y:S02]  /*01f0*/  FSEL R6, R2, R4, P0 ;  /* 0x0000000402067208 */ /* 0x000fe40000000000 */
[----:B------:R-:W-:Y:S02]  /*0200*/  FSEL R7, R3, R5, P0 ;  /* 0x0000000503077208 */ /* 0x000fe40000000000 */
[----:B------:R-:W-:-:S03]  /*0210*/  ISETP.GE.U32.AND P0, PT, R10, UR8, PT ;  /* 0x000000080a007c0c */ /* 0x000fc6000bf06070 */
[----:B------:R0:W-:Y:S01]  /*0220*/  STG.E.64 desc[UR6][R8.64], R6 ;  /* 0x0000000608007986 */ /* 0x0001e2000c101b06 */
[----:B------:R-:W-:-:S13]  /*0230*/  ISETP.GE.AND.EX P0, PT, R13, UR9, PT, P0 ;  /* 0x000000090d007c0c */ /* 0x000fda000bf06300 */
[----:B0-----:R-:W-:Y:S05]  /*0240*/  @!P0 BRA `(.L_x_0) ;  /* 0xfffffffc00b08947 */ /* 0x001fea000383ffff */
[----:B------:R-:W-:Y:S05]  /*0250*/  EXIT ;  /* 0x000000000000794d */ /* 0x000fea0003800000 */
.L_x_1:
[----:B------:R-:W-:-:S00]  /*0260*/  BRA `(.L_x_1) ;  /* 0xfffffffc00fc7947 */ /* 0x000fc0000383ffff */
[----:B------:R-:W-:-:S00]  /*0270*/  NOP ;  /* 0x0000000000007918 */ /* 0x000fc00000000000 */
        /* <DEDUP_REMOVED lines=8> */
.L_x_2:


//--------------------- .nv.shared.reserved.0     --------------------------
	.section	.nv.shared.reserved.0,"aw",@nobits
	.weak		__nv_reservedSMEM_offset_0_alias
	.size		__nv_reservedSMEM_offset_0_alias, 0, 64
	.other		__nv_reservedSMEM_offset_0_alias,@"STO_CUDA_RESERVED_SHARED STV_DEFAULT"
__nv_reservedSMEM_offset_0_alias:
	.zero		0
	.zero		64


//--------------------- .nv.constant0._Z6kernelPKdS0_Pdx --------------------------
	.section	.nv.constant0._Z6kernelPKdS0_Pdx,"a",@progbits
	.sectionflags	@""
	.align	4
.nv.constant0._Z6kernelPKdS0_Pdx:
	.zero		928


//--------------------- SYMBOLS --------------------------

	.type		.nv.reservedSmem.offset0,@object
	.size		.nv.reservedSmem.offset0,0x4
